//
// Generated by NVIDIA NVVM Compiler
//
// Compiler Build ID: CL-36424714
// Cuda compilation tools, release 13.0, V13.0.88
// Based on NVVM 20.0.0
//

.version 9.0
.target sm_100
.address_size 64

	// .globl	_Z6AddVetPfS_S_

.visible .entry _Z6AddVetPfS_S_(
	.param .u64 .ptr .align 1 _Z6AddVetPfS_S__param_0,
	.param .u64 .ptr .align 1 _Z6AddVetPfS_S__param_1,
	.param .u64 .ptr .align 1 _Z6AddVetPfS_S__param_2
)
{
	.reg .pred 	%p<2>;
	.reg .b32 	%r<5>;
	.reg .b32 	%f<6>;
	.reg .b64 	%rd<11>;

	ld.param.u64 	%rd1, [_Z6AddVetPfS_S__param_0];
	ld.param.u64 	%rd2, [_Z6AddVetPfS_S__param_1];
	ld.param.u64 	%rd3, [_Z6AddVetPfS_S__param_2];
	cvta.to.global.u64 	%rd4, %rd1;
	cvta.to.global.u64 	%rd5, %rd3;
	cvta.to.global.u64 	%rd6, %rd2;
	mov.u32 	%r1, %ntid.x;
	mov.u32 	%r2, %ctaid.x;
	mov.u32 	%r3, %tid.x;
	mad.lo.s32 	%r4, %r1, %r2, %r3;
	mul.wide.s32 	%rd7, %r4, 4;
	add.s64 	%rd8, %rd6, %rd7;
	ld.global.f32 	%f1, [%rd8];
	add.s64 	%rd9, %rd5, %rd7;
	ld.global.f32 	%f2, [%rd9];
	setp.gt.f32 	%p1, %f1, %f2;
	selp.f32 	%f3, %f1, %f2, %p1;
	add.f32 	%f4, %f1, %f3;
	add.f32 	%f5, %f2, %f4;
	add.s64 	%rd10, %rd4, %rd7;
	st.global.f32 	[%rd10], %f5;
	ret;

}


// ===== COMPILED SASS (sm_100) =====

	.target	sm_100

	.elftype	@"ET_EXEC"


//--------------------- .note.nv.tkinfo           --------------------------
	.section	.note.nv.tkinfo,"",@"SHT_NOTE"
	.sectionflags	@"SHF_NOTE_NV_TKINFO"
	.tkinfo
        /*0018*/ 	.word	0x00000002
        /*0030*/ 	.string	""
        /*0030*/ 	.string	"ptxas"
        /*0030*/ 	.string	"Cuda compilation tools, release 13.0, V13.0.88"
        /*0030*/ 	.string	"Build cuda_13.0.r13.0/compiler.36424714_0"
        /*0030*/ 	.string	"-arch sm_100 -m 64 "



//--------------------- .note.nv.cuinfo           --------------------------
	.section	.note.nv.cuinfo,"",@"SHT_NOTE"
	.sectionflags	@"SHF_NOTE_NV_CUINFO"
        /*0018*/ 	.short	0x0002
        /*001a*/ 	.short	0x0064
        /*001c*/ 	.short	0x0082
	.zero		2


//--------------------- .nv.info                  --------------------------
	.section	.nv.info,"",@"SHT_CUDA_INFO"
	.align	4


	//----- nvinfo : EIATTR_REGCOUNT
	.align		4
        /*0000*/ 	.byte	0x04, 0x2f
        /*0002*/ 	.short	(.L_1 - .L_0)
	.align		4
.L_0:
        /*0004*/ 	.word	index@(_Z6AddVetPfS_S_)
        /*0008*/ 	.word	0x0000000e


	//----- nvinfo : EIATTR_FRAME_SIZE
	.align		4
.L_1:
        /*000c*/ 	.byte	0x04, 0x11
        /*000e*/ 	.short	(.L_3 - .L_2)
	.align		4
.L_2:
        /*0010*/ 	.word	index@(_Z6AddVetPfS_S_)
        /*0014*/ 	.word	0x00000000


	//----- nvinfo : EIATTR_MIN_STACK_SIZE
	.align		4
.L_3:
        /*0018*/ 	.byte	0x04, 0x12
        /*001a*/ 	.short	(.L_5 - .L_4)
	.align		4
.L_4:
        /*001c*/ 	.word	index@(_Z6AddVetPfS_S_)
        /*0020*/ 	.word	0x00000000
.L_5:


//--------------------- .nv.compat                --------------------------
	.section	.nv.compat,"",@"SHT_CUDA_COMPAT_INFO"
	.align	4
        /*0000*/ 	.byte	0x02, 0x09, 0x00, 0x00, 0x02, 0x02, 0x01, 0x00, 0x02, 0x05, 0x05, 0x00, 0x03, 0x07, 0x01, 0x01
        /*0010*/ 	.byte	0x02, 0x03, 0x00, 0x00, 0x02, 0x06, 0x01, 0x00, 0x04, 0x0b, 0x08, 0x00, 0x09, 0x00, 0x00, 0x00
        /*0020*/ 	.byte	0x00, 0x00, 0x00, 0x00


//--------------------- .nv.info._Z6AddVetPfS_S_  --------------------------
	.section	.nv.info._Z6AddVetPfS_S_,"",@"SHT_CUDA_INFO"
	.sectionflags	@""
	.align	4


	//----- nvinfo : EIATTR_CUDA_API_VERSION
	.align		4
        /*0000*/ 	.byte	0x04, 0x37
        /*0002*/ 	.short	(.L_7 - .L_6)
.L_6:
        /*0004*/ 	.word	0x00000082


	//----- nvinfo : EIATTR_KPARAM_INFO
	.align		4
.L_7:
        /*0008*/ 	.byte	0x04, 0x17
        /*000a*/ 	.short	(.L_9 - .L_8)
.L_8:
        /*000c*/ 	.word	0x00000000
        /*0010*/ 	.short	0x0002
        /*0012*/ 	.short	0x0010
        /*0014*/ 	.byte	0x00, 0xf5, 0x21, 0x00


	//----- nvinfo : EIATTR_KPARAM_INFO
	.align		4
.L_9:
        /*0018*/ 	.byte	0x04, 0x17
        /*001a*/ 	.short	(.L_11 - .L_10)
.L_10:
        /*001c*/ 	.word	0x00000000
        /*0020*/ 	.short	0x0001
        /*0022*/ 	.short	0x0008
        /*0024*/ 	.byte	0x00, 0xf5, 0x21, 0x00


	//----- nvinfo : EIATTR_KPARAM_INFO
	.align		4
.L_11:
        /*0028*/ 	.byte	0x04, 0x17
        /*002a*/ 	.short	(.L_13 - .L_12)
.L_12:
        /*002c*/ 	.word	0x00000000
        /*0030*/ 	.short	0x0000
        /*0032*/ 	.short	0x0000
        /*0034*/ 	.byte	0x00, 0xf5, 0x21, 0x00


	//----- nvinfo : EIATTR_SPARSE_MMA_MASK
	.align		4
.L_13:
        /*0038*/ 	.byte	0x03, 0x50
        /*003a*/ 	.short	0x0000


	//----- nvinfo : EIATTR_MAXREG_COUNT
	.align		4
        /*003c*/ 	.byte	0x03, 0x1b
        /*003e*/ 	.short	0x00ff


	//----- nvinfo : EIATTR_MERCURY_ISA_VERSION
	.align		4
        /*0040*/ 	.byte	0x03, 0x5f
        /*0042*/ 	.short	0x0101


	//----- nvinfo : EIATTR_VRC_CTA_INIT_COUNT
	.align		4
        /*0044*/ 	.byte	0x02, 0x4a
	.zero		1
	.zero		1


	//----- nvinfo : EIATTR_EXIT_INSTR_OFFSETS
	.align		4
        /*0048*/ 	.byte	0x04, 0x1c
        /*004a*/ 	.short	(.L_15 - .L_14)


	//   ....[0]....
.L_14:
        /*004c*/ 	.word	0x00000130


	//----- nvinfo : EIATTR_CBANK_PARAM_SIZE
	.align		4
.L_15:
        /*0050*/ 	.byte	0x03, 0x19
        /*0052*/ 	.short	0x0018


	//----- nvinfo : EIATTR_PARAM_CBANK
	.align		4
        /*0054*/ 	.byte	0x04, 0x0a
        /*0056*/ 	.short	(.L_17 - .L_16)
	.align		4
.L_16:
        /*0058*/ 	.word	index@(.nv.constant0._Z6AddVetPfS_S_)
        /*005c*/ 	.short	0x0380
        /*005e*/ 	.short	0x0018


	//----- nvinfo : EIATTR_SW_WAR
	.align		4
.L_17:
        /*0060*/ 	.byte	0x04, 0x36
        /*0062*/ 	.short	(.L_19 - .L_18)
.L_18:
        /*0064*/ 	.word	0x00000008
.L_19:


//--------------------- .nv.callgraph             --------------------------
	.section	.nv.callgraph,"",@"SHT_CUDA_CALLGRAPH"
	.align	4
	.sectionentsize	8
	.align		4
        /*0000*/ 	.word	0x00000000
	.align		4
        /*0004*/ 	.word	0xffffffff
	.align		4
        /*0008*/ 	.word	0x00000000
	.align		4
        /*000c*/ 	.word	0xfffffffe
	.align		4
        /*0010*/ 	.word	0x00000000
	.align		4
        /*0014*/ 	.word	0xfffffffd
	.align		4
        /*0018*/ 	.word	0x00000000
	.align		4
        /*001c*/ 	.word	0xfffffffc


//--------------------- .text._Z6AddVetPfS_S_     --------------------------
	.section	.text._Z6AddVetPfS_S_,"ax",@progbits
	.align	128
        .global         _Z6AddVetPfS_S_
        .type           _Z6AddVetPfS_S_,@function
        .size           _Z6AddVetPfS_S_,(.L_x_1 - _Z6AddVetPfS_S_)
        .other          _Z6AddVetPfS_S_,@"STO_CUDA_ENTRY STV_DEFAULT"
_Z6AddVetPfS_S_:
.text._Z6AddVetPfS_S_:
[----:B------:R-:W-:Y:S01]  /*0000*/  LDC R1, c[0x0][0x37c] ;  /* 0x0000df00ff017b82 */ /* 0x000fe20000000800 */
[----:B------:R-:W0:Y:S07]  /*0010*/  S2R R9, SR_CTAID.X ;  /* 0x0000000000097919 */ /* 0x000e2e0000002500 */
[----:B------:R-:W1:Y:S01]  /*0020*/  LDC.64 R2, c[0x0][0x388] ;  /* 0x0000e200ff027b82 */ /* 0x000e620000000a00 */
[----:B------:R-:W0:Y:S01]  /*0030*/  LDCU UR6, c[0x0][0x360] ;  /* 0x00006c00ff0677ac */ /* 0x000e220008000800 */
[----:B------:R-:W0:Y:S01]  /*0040*/  S2R R0, SR_TID.X ;  /* 0x0000000000007919 */ /* 0x000e220000002100 */
[----:B------:R-:W2:Y:S05]  /*0050*/  LDCU.64 UR4, c[0x0][0x358] ;  /* 0x00006b00ff0477ac */ /* 0x000eaa0008000a00 */
[----:B------:R-:W3:Y:S08]  /*0060*/  LDC.64 R4, c[0x0][0x390] ;  /* 0x0000e400ff047b82 */ /* 0x000ef00000000a00 */
[----:B------:R-:W4:Y:S01]  /*0070*/  LDC.64 R6, c[0x0][0x380] ;  /* 0x0000e000ff067b82 */ /* 0x000f220000000a00 */
[----:B0-----:R-:W-:-:S04]  /*0080*/  IMAD R9, R9, UR6, R0 ;  /* 0x0000000609097c24 */ /* 0x001fc8000f8e0200 */
[----:B-1----:R-:W-:-:S04]  /*0090*/  IMAD.WIDE R2, R9, 0x4, R2 ;  /* 0x0000000409027825 */ /* 0x002fc800078e0202 */
[C---:B---3--:R-:W-:Y:S02]  /*00a0*/  IMAD.WIDE R4, R9.reuse, 0x4, R4 ;  /* 0x0000000409047825 */ /* 0x048fe400078e0204 */
[----:B--2---:R-:W2:Y:S04]  /*00b0*/  LDG.E R2, desc[UR4][R2.64] ;  /* 0x0000000402027981 */ /* 0x004ea8000c1e1900 */
[----:B------:R-:W2:Y:S01]  /*00c0*/  LDG.E R5, desc[UR4][R4.64] ;  /* 0x0000000404057981 */ /* 0x000ea2000c1e1900 */
[----:B----4-:R-:W-:Y:S01]  /*00d0*/  IMAD.WIDE R6, R9, 0x4, R6 ;  /* 0x0000000409067825 */ /* 0x010fe200078e0206 */
[----:B--2---:R-:W-:-:S04]  /*00e0*/  FSETP.GT.AND P0, PT, R2, R5, PT ;  /* 0x000000050200720b */ /* 0x004fc80003f04000 */
[----:B------:R-:W-:-:S05]  /*00f0*/  FSEL R11, R2, R5, P0 ;  /* 0x00000005020b7208 */ /* 0x000fca0000000000 */
[----:B------:R-:W-:-:S04]  /*0100*/  FADD R0, R2, R11 ;  /* 0x0000000b02007221 */ /* 0x000fc80000000000 */
[----:B------:R-:W-:-:S05]  /*0110*/  FADD R9, R5, R0 ;  /* 0x0000000005097221 */ /* 0x000fca0000000000 */
[----:B------:R-:W-:Y:S01]  /*0120*/  STG.E desc[UR4][R6.64], R9 ;  /* 0x0000000906007986 */ /* 0x000fe2000c101904 */
[----:B------:R-:W-:Y:S05]  /*0130*/  EXIT ;  /* 0x000000000000794d */ /* 0x000fea0003800000 */
.L_x_0:
[----:B------:R-:W-:-:S00]  /*0140*/  BRA `(.L_x_0) ;  /* 0xfffffffc00fc7947 */ /* 0x000fc0000383ffff */
[----:B------:R-:W-:-:S00]  /*0150*/  NOP ;  /* 0x0000000000007918 */ /* 0x000fc00000000000 */
        /* <DEDUP_REMOVED lines=10> */
.L_x_1:


//--------------------- .nv.shared.reserved.0     --------------------------
	.section	.nv.shared.reserved.0,"aw",@nobits
	.weak		__nv_reservedSMEM_offset_0_alias
	.size		__nv_reservedSMEM_offset_0_alias, 0, 64
	.other		__nv_reservedSMEM_offset_0_alias,@"STO_CUDA_RESERVED_SHARED STV_DEFAULT"
__nv_reservedSMEM_offset_0_alias:
	.zero		0
	.zero		64


//--------------------- .nv.constant0._Z6AddVetPfS_S_ --------------------------
	.section	.nv.constant0._Z6AddVetPfS_S_,"a",@progbits
	.sectionflags	@""
	.align	4
.nv.constant0._Z6AddVetPfS_S_:
	.zero		920


//--------------------- SYMBOLS --------------------------

	.type		.nv.reservedSmem.offset0,@object
	.size		.nv.reservedSmem.offset0,0x4
